//
// Generated by NVIDIA NVVM Compiler
//
// Compiler Build ID: CL-36424714
// Cuda compilation tools, release 13.0, V13.0.88
// Based on NVVM 20.0.0
//

.version 9.0
.target sm_100
.address_size 64

	// .globl	_Z9meuKernelv
.extern .func  (.param .b32 func_retval0) vprintf
(
	.param .b64 vprintf_param_0,
	.param .b64 vprintf_param_1
)
;
.global .align 1 .b8 $str[17] = {72, 101, 108, 108, 111, 32, 102, 114, 111, 109, 32, 71, 80, 85, 32, 10};

.visible .entry _Z9meuKernelv()
{
	.reg .b32 	%r<3>;
	.reg .b64 	%rd<3>;

	mov.u64 	%rd1, $str;
	cvta.global.u64 	%rd2, %rd1;
	{ // callseq 0, 0
	.param .b64 param0;
	st.param.b64 	[param0], %rd2;
	.param .b64 param1;
	st.param.b64 	[param1], 0;
	.param .b32 retval0;
	call.uni (retval0), 
	vprintf, 
	(
	param0, 
	param1
	);
	ld.param.b32 	%r1, [retval0];
	} // callseq 0
	ret;

}


// ===== COMPILED SASS (sm_100) =====

	.target	sm_100

	.elftype	@"ET_EXEC"


//--------------------- .note.nv.tkinfo           --------------------------
	.section	.note.nv.tkinfo,"",@"SHT_NOTE"
	.sectionflags	@"SHF_NOTE_NV_TKINFO"
	.tkinfo
        /*0018*/ 	.word	0x00000002
        /*0030*/ 	.string	""
        /*0030*/ 	.string	"ptxas"
        /*0030*/ 	.string	"Cuda compilation tools, release 13.0, V13.0.88"
        /*0030*/ 	.string	"Build cuda_13.0.r13.0/compiler.36424714_0"
        /*0030*/ 	.string	"-arch sm_100 -m 64 "



//--------------------- .note.nv.cuinfo           --------------------------
	.section	.note.nv.cuinfo,"",@"SHT_NOTE"
	.sectionflags	@"SHF_NOTE_NV_CUINFO"
        /*0018*/ 	.short	0x0002
        /*001a*/ 	.short	0x0064
        /*001c*/ 	.short	0x0082
	.zero		2


//--------------------- .nv.info                  --------------------------
	.section	.nv.info,"",@"SHT_CUDA_INFO"
	.align	4


	//----- nvinfo : EIATTR_REGCOUNT
	.align		4
        /*0000*/ 	.byte	0x04, 0x2f
        /*0002*/ 	.short	(.L_2 - .L_1)
	.align		4
.L_1:
        /*0004*/ 	.word	index@(_Z9meuKernelv)
        /*0008*/ 	.word	0x00000018


	//----- nvinfo : EIATTR_FRAME_SIZE
	.align		4
.L_2:
        /*000c*/ 	.byte	0x04, 0x11
        /*000e*/ 	.short	(.L_4 - .L_3)
	.align		4
.L_3:
        /*0010*/ 	.word	index@(_Z9meuKernelv)
        /*0014*/ 	.word	0x00000000


	//----- nvinfo : EIATTR_MIN_STACK_SIZE
	.align		4
.L_4:
        /*0018*/ 	.byte	0x04, 0x12
        /*001a*/ 	.short	(.L_6 - .L_5)
	.align		4
.L_5:
        /*001c*/ 	.word	index@(_Z9meuKernelv)
        /*0020*/ 	.word	0x00000000
.L_6:


//--------------------- .nv.compat                --------------------------
	.section	.nv.compat,"",@"SHT_CUDA_COMPAT_INFO"
	.align	4
        /*0000*/ 	.byte	0x02, 0x09, 0x00, 0x00, 0x02, 0x02, 0x01, 0x00, 0x02, 0x05, 0x05, 0x00, 0x03, 0x07, 0x01, 0x01
        /*0010*/ 	.byte	0x02, 0x03, 0x00, 0x00, 0x02, 0x06, 0x01, 0x00, 0x04, 0x0b, 0x08, 0x00, 0x09, 0x00, 0x00, 0x00
        /*0020*/ 	.byte	0x00, 0x00, 0x00, 0x00


//--------------------- .nv.info._Z9meuKernelv    --------------------------
	.section	.nv.info._Z9meuKernelv,"",@"SHT_CUDA_INFO"
	.sectionflags	@""
	.align	4


	//----- nvinfo : EIATTR_CUDA_API_VERSION
	.align		4
        /*0000*/ 	.byte	0x04, 0x37
        /*0002*/ 	.short	(.L_8 - .L_7)
.L_7:
        /*0004*/ 	.word	0x00000082


	//----- nvinfo : EIATTR_SPARSE_MMA_MASK
	.align		4
.L_8:
        /*0008*/ 	.byte	0x03, 0x50
        /*000a*/ 	.short	0x0000


	//----- nvinfo : EIATTR_MAXREG_COUNT
	.align		4
        /*000c*/ 	.byte	0x03, 0x1b
        /*000e*/ 	.short	0x00ff


	//----- nvinfo : EIATTR_EXTERNS
	.align		4
        /*0010*/ 	.byte	0x04, 0x0f
        /*0012*/ 	.short	(.L_10 - .L_9)


	//   ....[0]....
	.align		4
.L_9:
        /*0014*/ 	.word	index@(vprintf)


	//----- nvinfo : EIATTR_MERCURY_ISA_VERSION
	.align		4
.L_10:
        /*0018*/ 	.byte	0x03, 0x5f
        /*001a*/ 	.short	0x0101


	//----- nvinfo : EIATTR_VRC_CTA_INIT_COUNT
	.align		4
        /*001c*/ 	.byte	0x02, 0x4a
	.zero		1
	.zero		1


	//----- nvinfo : EIATTR_SYSCALL_OFFSETS
	.align		4
        /*0020*/ 	.byte	0x04, 0x46
        /*0022*/ 	.short	(.L_12 - .L_11)


	//   ....[0]....
.L_11:
        /*0024*/ 	.word	0x00000080


	//----- nvinfo : EIATTR_EXIT_INSTR_OFFSETS
	.align		4
.L_12:
        /*0028*/ 	.byte	0x04, 0x1c
        /*002a*/ 	.short	(.L_14 - .L_13)


	//   ....[0]....
.L_13:
        /*002c*/ 	.word	0x00000090


	//----- nvinfo : EIATTR_SW_WAR
	.align		4
.L_14:
        /*0030*/ 	.byte	0x04, 0x36
        /*0032*/ 	.short	(.L_16 - .L_15)
.L_15:
        /*0034*/ 	.word	0x00000008
.L_16:


//--------------------- .nv.callgraph             --------------------------
	.section	.nv.callgraph,"",@"SHT_CUDA_CALLGRAPH"
	.align	4
	.sectionentsize	8
	.align		4
        /*0000*/ 	.word	0x00000000
	.align		4
        /*0004*/ 	.word	0xffffffff
	.align		4
        /*0008*/ 	.word	index@(_Z9meuKernelv)
	.align		4
        /*000c*/ 	.word	index@(vprintf)
	.align		4
        /*0010*/ 	.word	0x00000000
	.align		4
        /*0014*/ 	.word	0xfffffffe
	.align		4
        /*0018*/ 	.word	0x00000000
	.align		4
        /*001c*/ 	.word	0xfffffffd
	.align		4
        /*0020*/ 	.word	0x00000000
	.align		4
        /*0024*/ 	.word	0xfffffffc


//--------------------- .nv.constant4             --------------------------
	.section	.nv.constant4,"a",@progbits
	.align	8
	.align		8
.nv.constant4:
        /*0000*/ 	.dword	vprintf
	.align		8
        /*0008*/ 	.dword	$str


//--------------------- .text._Z9meuKernelv       --------------------------
	.section	.text._Z9meuKernelv,"ax",@progbits
	.align	128
        .global         _Z9meuKernelv
        .type           _Z9meuKernelv,@function
        .size           _Z9meuKernelv,(.L_x_2 - _Z9meuKernelv)
        .other          _Z9meuKernelv,@"STO_CUDA_ENTRY STV_DEFAULT"
_Z9meuKernelv:
.text._Z9meuKernelv:
[----:B------:R-:W0:Y:S01]  /*0000*/  LDC R1, c[0x0][0x37c] ;  /* 0x0000df00ff017b82 */ /* 0x000e220000000800 */
[----:B------:R-:W-:Y:S01]  /*0010*/  MOV R0, 0x0 ;  /* 0x0000000000007802 */ /* 0x000fe20000000f00 */
[----:B------:R-:W1:Y:S01]  /*0020*/  LDCU.64 UR4, c[0x4][0x8] ;  /* 0x01000100ff0477ac */ /* 0x000e620008000a00 */
[----:B------:R-:W-:-:S05]  /*0030*/  CS2R R6, SRZ ;  /* 0x0000000000067805 */ /* 0x000fca000001ff00 */
[----:B------:R2:W3:Y:S01]  /*0040*/  LDC.64 R2, c[0x4][R0] ;  /* 0x0100000000027b82 */ /* 0x0004e20000000a00 */
[----:B-1----:R-:W-:Y:S02]  /*0050*/  IMAD.U32 R4, RZ, RZ, UR4 ;  /* 0x00000004ff047e24 */ /* 0x002fe4000f8e00ff */
[----:B--2---:R-:W-:-:S07]  /*0060*/  IMAD.U32 R5, RZ, RZ, UR5 ;  /* 0x00000005ff057e24 */ /* 0x004fce000f8e00ff */
[----:B------:R-:W-:-:S07]  /*0070*/  LEPC R20, `(.L_x_0) ;  /* 0x000000001014794e */ /* 0x000fce0000000000 */
[----:B0--3--:R-:W-:Y:S05]  /*0080*/  CALL.ABS.NOINC R2 ;  /* 0x0000000002007343 */ /* 0x009fea0003c00000 */
.L_x_0:
[----:B------:R-:W-:Y:S05]  /*0090*/  EXIT ;  /* 0x000000000000794d */ /* 0x000fea0003800000 */
.L_x_1:
[----:B------:R-:W-:-:S00]  /*00a0*/  BRA `(.L_x_1) ;  /* 0xfffffffc00fc7947 */ /* 0x000fc0000383ffff */
[----:B------:R-:W-:-:S00]  /*00b0*/  NOP ;  /* 0x0000000000007918 */ /* 0x000fc00000000000 */
        /* <DEDUP_REMOVED lines=12> */
.L_x_2:


//--------------------- .nv.global.init           --------------------------
	.section	.nv.global.init,"aw",@progbits
.nv.global.init:
	.type		$str,@object
	.size		$str,(.L_0 - $str)
$str:
        /*0000*/ 	.byte	0x48, 0x65, 0x6c, 0x6c, 0x6f, 0x20, 0x66, 0x72, 0x6f, 0x6d, 0x20, 0x47, 0x50, 0x55, 0x20, 0x0a
        /*0010*/ 	.byte	0x00
.L_0:


//--------------------- .nv.shared.reserved.0     --------------------------
	.section	.nv.shared.reserved.0,"aw",@nobits
	.weak		__nv_reservedSMEM_offset_0_alias
	.size		__nv_reservedSMEM_offset_0_alias, 0, 64
	.other		__nv_reservedSMEM_offset_0_alias,@"STO_CUDA_RESERVED_SHARED STV_DEFAULT"
__nv_reservedSMEM_offset_0_alias:
	.zero		0
	.zero		64


//--------------------- .nv.constant0._Z9meuKernelv --------------------------
	.section	.nv.constant0._Z9meuKernelv,"a",@progbits
	.sectionflags	@""
	.align	4
.nv.constant0._Z9meuKernelv:
	.zero		896


//--------------------- SYMBOLS --------------------------

	.type		.nv.reservedSmem.offset0,@object
	.size		.nv.reservedSmem.offset0,0x4
	.type		vprintf,@function
